	.headerflags	@"EF_CUDA_TEXMODE_UNIFIED EF_CUDA_64BIT_ADDRESS EF_CUDA_ACCELERATORS EF_CUDA_SM90 EF_CUDA_VIRTUAL_SM(EF_CUDA_SM90)"
	.elftype	@"ET_EXEC"


//--------------------- .nv.info                  --------------------------
	.section	.nv.info,"",@"SHT_CUDA_INFO"
	.align	4


	//----- nvinfo : EIATTR_REGCOUNT
	.align		4
        /*0000*/ 	.byte	0x04, 0x2f
        /*0002*/ 	.short	(.L_1 - .L_0)
	.align		4
.L_0:
        /*0004*/ 	.word	index@(triton_poi_fused_addmm_relu_14)
        /*0008*/ 	.word	0x0000000c


	//----- nvinfo : EIATTR_MIN_STACK_SIZE
	.align		4
.L_1:
        /*000c*/ 	.byte	0x04, 0x12
        /*000e*/ 	.short	(.L_3 - .L_2)
	.align		4
.L_2:
        /*0010*/ 	.word	index@(triton_poi_fused_addmm_relu_14)
        /*0014*/ 	.word	0x00000000


	//----- nvinfo : EIATTR_FRAME_SIZE
	.align		4
.L_3:
        /*0018*/ 	.byte	0x04, 0x11
        /*001a*/ 	.short	(.L_5 - .L_4)
	.align		4
.L_4:
        /*001c*/ 	.word	index@(triton_poi_fused_addmm_relu_14)
        /*0020*/ 	.word	0x00000000


	//----- nvinfo : EIATTR_MIN_STACK_SIZE
	.align		4
.L_5:
        /*0024*/ 	.byte	0x04, 0x12
        /*0026*/ 	.short	(.L_7 - .L_6)
	.align		4
.L_6:
        /*0028*/ 	.word	index@(triton_poi_fused_addmm_relu_14)
        /*002c*/ 	.word	0x00000000
.L_7:


//--------------------- .nv.info.triton_poi_fused_addmm_relu_14 --------------------------
	.section	.nv.info.triton_poi_fused_addmm_relu_14,"",@"SHT_CUDA_INFO"
	.sectionflags	@""
	.align	4


	//----- nvinfo : EIATTR_CUDA_API_VERSION
	.align		4
        /*0000*/ 	.byte	0x04, 0x37
        /*0002*/ 	.short	(.L_9 - .L_8)
.L_8:
        /*0004*/ 	.word	0x0000007c


	//----- nvinfo : EIATTR_KPARAM_INFO
	.align		4
.L_9:
        /*0008*/ 	.byte	0x04, 0x17
        /*000a*/ 	.short	(.L_11 - .L_10)
.L_10:
        /*000c*/ 	.word	0x00000000
        /*0010*/ 	.short	0x0002
        /*0012*/ 	.short	0x0010
        /*0014*/ 	.byte	0x00, 0xf0, 0x11, 0x00


	//----- nvinfo : EIATTR_KPARAM_INFO
	.align		4
.L_11:
        /*0018*/ 	.byte	0x04, 0x17
        /*001a*/ 	.short	(.L_13 - .L_12)
.L_12:
        /*001c*/ 	.word	0x00000000
        /*0020*/ 	.short	0x0001
        /*0022*/ 	.short	0x0008
        /*0024*/ 	.byte	0x00, 0xf4, 0x21, 0x00


	//----- nvinfo : EIATTR_KPARAM_INFO
	.align		4
.L_13:
        /*0028*/ 	.byte	0x04, 0x17
        /*002a*/ 	.short	(.L_15 - .L_14)
.L_14:
        /*002c*/ 	.word	0x00000000
        /*0030*/ 	.short	0x0000
        /*0032*/ 	.short	0x0000
        /*0034*/ 	.byte	0x00, 0xf4, 0x21, 0x00


	//----- nvinfo : EIATTR_SPARSE_MMA_MASK
	.align		4
.L_15:
        /*0038*/ 	.byte	0x03, 0x50
        /*003a*/ 	.short	0x0000


	//----- nvinfo : EIATTR_MAXREG_COUNT
	.align		4
        /*003c*/ 	.byte	0x03, 0x1b
        /*003e*/ 	.short	0x00ff


	//----- nvinfo : EIATTR_EXIT_INSTR_OFFSETS
	.align		4
        /*0040*/ 	.byte	0x04, 0x1c
        /*0042*/ 	.short	(.L_17 - .L_16)


	//   ....[0]....
.L_16:
        /*0044*/ 	.word	0x00000170


	//   ....[1]....
        /*0048*/ 	.word	0x00000190


	//----- nvinfo : EIATTR_REQNTID
	.align		4
.L_17:
        /*004c*/ 	.byte	0x04, 0x10
        /*004e*/ 	.short	(.L_19 - .L_18)
.L_18:
        /*0050*/ 	.word	0x00000080
        /*0054*/ 	.word	0x00000001
        /*0058*/ 	.word	0x00000001


	//----- nvinfo : EIATTR_CBANK_PARAM_SIZE
	.align		4
.L_19:
        /*005c*/ 	.byte	0x03, 0x19
        /*005e*/ 	.short	0x0014


	//----- nvinfo : EIATTR_PARAM_CBANK
	.align		4
        /*0060*/ 	.byte	0x04, 0x0a
        /*0062*/ 	.short	(.L_21 - .L_20)
	.align		4
.L_20:
        /*0064*/ 	.word	index@(.nv.constant0.triton_poi_fused_addmm_relu_14)
        /*0068*/ 	.short	0x0210
        /*006a*/ 	.short	0x0014


	//----- nvinfo : EIATTR_SW_WAR
	.align		4
.L_21:
        /*006c*/ 	.byte	0x04, 0x36
        /*006e*/ 	.short	(.L_23 - .L_22)
.L_22:
        /*0070*/ 	.word	0x00000008
.L_23:


//--------------------- .nv.callgraph             --------------------------
	.section	.nv.callgraph,"",@"SHT_CUDA_CALLGRAPH"
	.align	4
	.sectionentsize	8
	.align		4
        /*0000*/ 	.word	0x00000000
	.align		4
        /*0004*/ 	.word	0xffffffff
	.align		4
        /*0008*/ 	.word	0x00000000
	.align		4
        /*000c*/ 	.word	0xfffffffe
	.align		4
        /*0010*/ 	.word	0x00000000
	.align		4
        /*0014*/ 	.word	0xfffffffd
	.align		4
        /*0018*/ 	.word	0x00000000
	.align		4
        /*001c*/ 	.word	0xfffffffc


//--------------------- .text.triton_poi_fused_addmm_relu_14 --------------------------
	.section	.text.triton_poi_fused_addmm_relu_14,"ax",@progbits
	.align	128
        .global         triton_poi_fused_addmm_relu_14
        .type           triton_poi_fused_addmm_relu_14,@function
        .size           triton_poi_fused_addmm_relu_14,(.L_x_1 - triton_poi_fused_addmm_relu_14)
        .other          triton_poi_fused_addmm_relu_14,@"STO_CUDA_ENTRY STV_DEFAULT"
triton_poi_fused_addmm_relu_14:
.text.triton_poi_fused_addmm_relu_14:
[----:B------:R-:W0:Y:S02]  /*0000*/  LDC R1, c[0x0][0x28] ;  /* 0x00000a00ff017b82 */ /* 0x000e240000000800 */
[----:B------:R-:W1:Y:S01]  /*0010*/  S2R R0, SR_TID.X ;  /* 0x0000000000007919 */ /* 0x000e620000002100 */
[----:B------:R-:W2:Y:S01]  /*0020*/  LDC.64 R2, c[0x0][0x210] ;  /* 0x00008400ff027b82 */ /* 0x000ea20000000a00 */
[----:B------:R-:W-:Y:S01]  /*0030*/  ULDC.64 UR4, c[0x0][0x208] ;  /* 0x0000820000047ab9 */ /* 0x000fe20000000a00 */
[----:B------:R-:W3:Y:S06]  /*0040*/  S2R R7, SR_CTAID.X ;  /* 0x0000000000077919 */ /* 0x000eec0000002500 */
[----:B------:R-:W4:Y:S01]  /*0050*/  LDC.64 R4, c[0x0][0x218] ;  /* 0x00008600ff047b82 */ /* 0x000f220000000a00 */
[----:B-1----:R-:W-:-:S02]  /*0060*/  LOP3.LUT R0, R0, 0x7f, RZ, 0xc0, !PT ;  /* 0x0000007f00007812 */ /* 0x002fc400078ec0ff */
[----:B---3--:R-:W-:-:S03]  /*0070*/  SHF.R.S32.HI R6, RZ, 0x18, R7 ;  /* 0x00000018ff067819 */ /* 0x008fc60000011407 */
[----:B------:R-:W-:Y:S01]  /*0080*/  IMAD R7, R7, 0x80, R0 ;  /* 0x0000008007077824 */ /* 0x000fe200078e0200 */
[----:B------:R-:W-:-:S03]  /*0090*/  SGXT R0, R6, 0x1 ;  /* 0x000000010600781a */ /* 0x000fc60000000200 */
[C---:B--2---:R-:W-:Y:S01]  /*00a0*/  IMAD.WIDE R2, R7.reuse, 0x4, R2 ;  /* 0x0000000407027825 */ /* 0x044fe200078e0202 */
[----:B------:R-:W-:Y:S02]  /*00b0*/  ISETP.GE.AND P1, PT, R7, 0x200, PT ;  /* 0x000002000700780c */ /* 0x000fe40003f26270 */
[----:B------:R-:W-:-:S04]  /*00c0*/  LEA.HI R0, R0, R7, RZ, 0x7 ;  /* 0x0000000700007211 */ /* 0x000fc800078f38ff */
[----:B------:R-:W-:-:S05]  /*00d0*/  LOP3.LUT R0, R0, 0xffffff80, RZ, 0xc0, !PT ;  /* 0xffffff8000007812 */ /* 0x000fca00078ec0ff */
[----:B------:R-:W-:Y:S02]  /*00e0*/  IMAD.IADD R9, R7, 0x1, -R0 ;  /* 0x0000000107097824 */ /* 0x000fe400078e0a00 */
[----:B------:R-:W-:Y:S02]  /*00f0*/  IMAD.MOV.U32 R0, RZ, RZ, RZ ;  /* 0x000000ffff007224 */ /* 0x000fe400078e00ff */
[----:B------:R-:W-:Y:S02]  /*0100*/  IMAD.MOV.U32 R7, RZ, RZ, RZ ;  /* 0x000000ffff077224 */ /* 0x000fe400078e00ff */
[----:B----4-:R-:W-:Y:S02]  /*0110*/  IMAD.WIDE R4, R9, 0x4, R4 ;  /* 0x0000000409047825 */ /* 0x010fe400078e0204 */
[----:B------:R-:W2:Y:S04]  /*0120*/  @!P1 LDG.E R0, desc[UR4][R2.64] ;  /* 0x0000000402009981 */ /* 0x000ea8000c1e1900 */
[----:B------:R-:W2:Y:S02]  /*0130*/  @!P1 LDG.E.EL R7, desc[UR4][R4.64] ;  /* 0x0000000404079981 */ /* 0x000ea4000c2e1900 */
[----:B--2---:R-:W-:Y:S01]  /*0140*/  FADD R6, R7, R0 ;  /* 0x0000000007067221 */ /* 0x004fe20000000000 */
[----:B------:R-:W-:-:S04]  /*0150*/  FSETP.GEU.AND P0, PT, R0, -R7, PT ;  /* 0x800000070000720b */ /* 0x000fc80003f0e000 */
[----:B------:R-:W-:Y:S01]  /*0160*/  FSEL R7, R6, RZ, P0 ;  /* 0x000000ff06077208 */ /* 0x000fe20000000000 */
[----:B------:R-:W-:Y:S08]  /*0170*/  @P1 EXIT ;  /* 0x000000000000194d */ /* 0x000ff00003800000 */
[----:B------:R-:W-:Y:S01]  /*0180*/  STG.E desc[UR4][R2.64], R7 ;  /* 0x0000000702007986 */ /* 0x000fe2000c101904 */
[----:B------:R-:W-:Y:S05]  /*0190*/  EXIT ;  /* 0x000000000000794d */ /* 0x000fea0003800000 */
.L_x_0:
[----:B------:R-:W-:-:S00]  /*01a0*/  BRA `(.L_x_0) ;  /* 0xfffffffc00fc7947 */ /* 0x000fc0000383ffff */
[----:B------:R-:W-:-:S00]  /*01b0*/  NOP ;  /* 0x0000000000007918 */ /* 0x000fc00000000000 */
        /* <DEDUP_REMOVED lines=12> */
.L_x_1:


//--------------------- .nv.constant0.triton_poi_fused_addmm_relu_14 --------------------------
	.section	.nv.constant0.triton_poi_fused_addmm_relu_14,"a",@progbits
	.sectionflags	@""
	.align	4
.nv.constant0.triton_poi_fused_addmm_relu_14:
	.zero		548
